//
// Generated by NVIDIA NVVM Compiler
//
// Compiler Build ID: CL-36424714
// Cuda compilation tools, release 13.0, V13.0.88
// Based on NVVM 20.0.0
//

.version 9.0
.target sm_100
.address_size 64

	// .globl	_Z9transposeILj32ELj32EiEvPT1_S1_jj
// _ZZ9transposeILj32ELj32EiEvPT1_S1_jjE4tile has been demoted

.visible .entry _Z9transposeILj32ELj32EiEvPT1_S1_jj(
	.param .u64 .ptr .align 1 _Z9transposeILj32ELj32EiEvPT1_S1_jj_param_0,
	.param .u64 .ptr .align 1 _Z9transposeILj32ELj32EiEvPT1_S1_jj_param_1,
	.param .u32 _Z9transposeILj32ELj32EiEvPT1_S1_jj_param_2,
	.param .u32 _Z9transposeILj32ELj32EiEvPT1_S1_jj_param_3
)
{
	.reg .pred 	%p<4>;
	.reg .b32 	%r<43>;
	.reg .b64 	%rd<13>;
	// demoted variable
	.shared .align 4 .b8 _ZZ9transposeILj32ELj32EiEvPT1_S1_jjE4tile[8448];
	ld.param.u64 	%rd1, [_Z9transposeILj32ELj32EiEvPT1_S1_jj_param_0];
	ld.param.u64 	%rd2, [_Z9transposeILj32ELj32EiEvPT1_S1_jj_param_1];
	ld.param.u32 	%r10, [_Z9transposeILj32ELj32EiEvPT1_S1_jj_param_2];
	ld.param.u32 	%r12, [_Z9transposeILj32ELj32EiEvPT1_S1_jj_param_3];
	mov.u32 	%r1, %tid.x;
	mov.u32 	%r2, %ntid.x;
	mov.u32 	%r13, %ctaid.x;
	mul.lo.s32 	%r14, %r13, %r2;
	shl.b32 	%r3, %r14, 1;
	add.s32 	%r4, %r3, %r1;
	mov.u32 	%r5, %tid.y;
	mov.u32 	%r6, %ntid.y;
	mov.u32 	%r15, %ctaid.y;
	mul.lo.s32 	%r7, %r6, %r15;
	add.s32 	%r16, %r7, %r5;
	add.s32 	%r9, %r4, %r2;
	setp.ge.u32 	%p1, %r9, %r10;
	setp.ge.u32 	%p2, %r16, %r12;
	or.pred  	%p3, %p1, %p2;
	@%p3 bra 	$L__BB0_2;
	cvta.to.global.u64 	%rd3, %rd1;
	cvta.to.global.u64 	%rd4, %rd2;
	mul.lo.s32 	%r17, %r10, %r16;
	add.s32 	%r18, %r17, %r4;
	mul.wide.u32 	%rd5, %r18, 4;
	add.s64 	%rd6, %rd3, %rd5;
	ld.global.u32 	%r19, [%rd6];
	mov.u32 	%r20, _ZZ9transposeILj32ELj32EiEvPT1_S1_jjE4tile;
	mad.lo.s32 	%r21, %r5, 264, %r20;
	shl.b32 	%r22, %r1, 2;
	add.s32 	%r23, %r21, %r22;
	st.shared.u32 	[%r23], %r19;
	add.s32 	%r24, %r9, %r17;
	mul.wide.u32 	%rd7, %r24, 4;
	add.s64 	%rd8, %rd3, %rd7;
	ld.global.u32 	%r25, [%rd8];
	shl.b32 	%r26, %r2, 2;
	add.s32 	%r27, %r23, %r26;
	st.shared.u32 	[%r27], %r25;
	bar.sync 	0;
	mad.lo.s32 	%r28, %r5, %r2, %r1;
	div.u32 	%r29, %r28, %r6;
	mul.lo.s32 	%r30, %r29, %r6;
	sub.s32 	%r31, %r28, %r30;
	add.s32 	%r32, %r29, %r3;
	add.s32 	%r33, %r31, %r7;
	mad.lo.s32 	%r34, %r31, 264, %r20;
	shl.b32 	%r35, %r29, 2;
	add.s32 	%r36, %r34, %r35;
	ld.shared.u32 	%r37, [%r36];
	mad.lo.s32 	%r38, %r32, %r12, %r33;
	mul.wide.u32 	%rd9, %r38, 4;
	add.s64 	%rd10, %rd4, %rd9;
	st.global.u32 	[%rd10], %r37;
	add.s32 	%r39, %r36, %r26;
	ld.shared.u32 	%r40, [%r39];
	add.s32 	%r41, %r32, %r2;
	mad.lo.s32 	%r42, %r41, %r12, %r33;
	mul.wide.u32 	%rd11, %r42, 4;
	add.s64 	%rd12, %rd4, %rd11;
	st.global.u32 	[%rd12], %r40;
$L__BB0_2:
	ret;

}


// ===== COMPILED SASS (sm_100) =====

	.target	sm_100

	.elftype	@"ET_EXEC"


//--------------------- .note.nv.tkinfo           --------------------------
	.section	.note.nv.tkinfo,"",@"SHT_NOTE"
	.sectionflags	@"SHF_NOTE_NV_TKINFO"
	.tkinfo
        /*0018*/ 	.word	0x00000002
        /*0030*/ 	.string	""
        /*0030*/ 	.string	"ptxas"
        /*0030*/ 	.string	"Cuda compilation tools, release 13.0, V13.0.88"
        /*0030*/ 	.string	"Build cuda_13.0.r13.0/compiler.36424714_0"
        /*0030*/ 	.string	"-arch sm_100 -m 64 "



//--------------------- .note.nv.cuinfo           --------------------------
	.section	.note.nv.cuinfo,"",@"SHT_NOTE"
	.sectionflags	@"SHF_NOTE_NV_CUINFO"
        /*0018*/ 	.short	0x0002
        /*001a*/ 	.short	0x0064
        /*001c*/ 	.short	0x0082
	.zero		2


//--------------------- .nv.info                  --------------------------
	.section	.nv.info,"",@"SHT_CUDA_INFO"
	.align	4


	//----- nvinfo : EIATTR_REGCOUNT
	.align		4
        /*0000*/ 	.byte	0x04, 0x2f
        /*0002*/ 	.short	(.L_1 - .L_0)
	.align		4
.L_0:
        /*0004*/ 	.word	index@(_Z9transposeILj32ELj32EiEvPT1_S1_jj)
        /*0008*/ 	.word	0x00000014


	//----- nvinfo : EIATTR_FRAME_SIZE
	.align		4
.L_1:
        /*000c*/ 	.byte	0x04, 0x11
        /*000e*/ 	.short	(.L_3 - .L_2)
	.align		4
.L_2:
        /*0010*/ 	.word	index@(_Z9transposeILj32ELj32EiEvPT1_S1_jj)
        /*0014*/ 	.word	0x00000000


	//----- nvinfo : EIATTR_MIN_STACK_SIZE
	.align		4
.L_3:
        /*0018*/ 	.byte	0x04, 0x12
        /*001a*/ 	.short	(.L_5 - .L_4)
	.align		4
.L_4:
        /*001c*/ 	.word	index@(_Z9transposeILj32ELj32EiEvPT1_S1_jj)
        /*0020*/ 	.word	0x00000000
.L_5:


//--------------------- .nv.compat                --------------------------
	.section	.nv.compat,"",@"SHT_CUDA_COMPAT_INFO"
	.align	4
        /*0000*/ 	.byte	0x02, 0x09, 0x00, 0x00, 0x02, 0x02, 0x01, 0x00, 0x02, 0x05, 0x05, 0x00, 0x03, 0x07, 0x01, 0x01
        /*0010*/ 	.byte	0x02, 0x03, 0x00, 0x00, 0x02, 0x06, 0x01, 0x00, 0x04, 0x0b, 0x08, 0x00, 0x09, 0x00, 0x00, 0x00
        /*0020*/ 	.byte	0x00, 0x00, 0x00, 0x00


//--------------------- .nv.info._Z9transposeILj32ELj32EiEvPT1_S1_jj --------------------------
	.section	.nv.info._Z9transposeILj32ELj32EiEvPT1_S1_jj,"",@"SHT_CUDA_INFO"
	.sectionflags	@""
	.align	4


	//----- nvinfo : EIATTR_CUDA_API_VERSION
	.align		4
        /*0000*/ 	.byte	0x04, 0x37
        /*0002*/ 	.short	(.L_7 - .L_6)
.L_6:
        /*0004*/ 	.word	0x00000082


	//----- nvinfo : EIATTR_KPARAM_INFO
	.align		4
.L_7:
        /*0008*/ 	.byte	0x04, 0x17
        /*000a*/ 	.short	(.L_9 - .L_8)
.L_8:
        /*000c*/ 	.word	0x00000000
        /*0010*/ 	.short	0x0003
        /*0012*/ 	.short	0x0014
        /*0014*/ 	.byte	0x00, 0xf0, 0x11, 0x00


	//----- nvinfo : EIATTR_KPARAM_INFO
	.align		4
.L_9:
        /*0018*/ 	.byte	0x04, 0x17
        /*001a*/ 	.short	(.L_11 - .L_10)
.L_10:
        /*001c*/ 	.word	0x00000000
        /*0020*/ 	.short	0x0002
        /*0022*/ 	.short	0x0010
        /*0024*/ 	.byte	0x00, 0xf0, 0x11, 0x00


	//----- nvinfo : EIATTR_KPARAM_INFO
	.align		4
.L_11:
        /*0028*/ 	.byte	0x04, 0x17
        /*002a*/ 	.short	(.L_13 - .L_12)
.L_12:
        /*002c*/ 	.word	0x00000000
        /*0030*/ 	.short	0x0001
        /*0032*/ 	.short	0x0008
        /*0034*/ 	.byte	0x00, 0xf5, 0x21, 0x00


	//----- nvinfo : EIATTR_KPARAM_INFO
	.align		4
.L_13:
        /*0038*/ 	.byte	0x04, 0x17
        /*003a*/ 	.short	(.L_15 - .L_14)
.L_14:
        /*003c*/ 	.word	0x00000000
        /*0040*/ 	.short	0x0000
        /*0042*/ 	.short	0x0000
        /*0044*/ 	.byte	0x00, 0xf5, 0x21, 0x00


	//----- nvinfo : EIATTR_SPARSE_MMA_MASK
	.align		4
.L_15:
        /*0048*/ 	.byte	0x03, 0x50
        /*004a*/ 	.short	0x0000


	//----- nvinfo : EIATTR_MAXREG_COUNT
	.align		4
        /*004c*/ 	.byte	0x03, 0x1b
        /*004e*/ 	.short	0x00ff


	//----- nvinfo : EIATTR_NUM_BARRIERS
	.align		4
        /*0050*/ 	.byte	0x02, 0x4c
        /*0052*/ 	.byte	0x01
	.zero		1


	//----- nvinfo : EIATTR_MERCURY_ISA_VERSION
	.align		4
        /*0054*/ 	.byte	0x03, 0x5f
        /*0056*/ 	.short	0x0101


	//----- nvinfo : EIATTR_VRC_CTA_INIT_COUNT
	.align		4
        /*0058*/ 	.byte	0x02, 0x4a
	.zero		1
	.zero		1


	//----- nvinfo : EIATTR_EXIT_INSTR_OFFSETS
	.align		4
        /*005c*/ 	.byte	0x04, 0x1c
        /*005e*/ 	.short	(.L_17 - .L_16)


	//   ....[0]....
.L_16:
        /*0060*/ 	.word	0x000000f0


	//   ....[1]....
        /*0064*/ 	.word	0x00000450


	//----- nvinfo : EIATTR_CBANK_PARAM_SIZE
	.align		4
.L_17:
        /*0068*/ 	.byte	0x03, 0x19
        /*006a*/ 	.short	0x0018


	//----- nvinfo : EIATTR_PARAM_CBANK
	.align		4
        /*006c*/ 	.byte	0x04, 0x0a
        /*006e*/ 	.short	(.L_19 - .L_18)
	.align		4
.L_18:
        /*0070*/ 	.word	index@(.nv.constant0._Z9transposeILj32ELj32EiEvPT1_S1_jj)
        /*0074*/ 	.short	0x0380
        /*0076*/ 	.short	0x0018


	//----- nvinfo : EIATTR_SW_WAR
	.align		4
.L_19:
        /*0078*/ 	.byte	0x04, 0x36
        /*007a*/ 	.short	(.L_21 - .L_20)
.L_20:
        /*007c*/ 	.word	0x00000008
.L_21:


//--------------------- .nv.callgraph             --------------------------
	.section	.nv.callgraph,"",@"SHT_CUDA_CALLGRAPH"
	.align	4
	.sectionentsize	8
	.align		4
        /*0000*/ 	.word	0x00000000
	.align		4
        /*0004*/ 	.word	0xffffffff
	.align		4
        /*0008*/ 	.word	0x00000000
	.align		4
        /*000c*/ 	.word	0xfffffffe
	.align		4
        /*0010*/ 	.word	0x00000000
	.align		4
        /*0014*/ 	.word	0xfffffffd
	.align		4
        /*0018*/ 	.word	0x00000000
	.align		4
        /*001c*/ 	.word	0xfffffffc


//--------------------- .text._Z9transposeILj32ELj32EiEvPT1_S1_jj --------------------------
	.section	.text._Z9transposeILj32ELj32EiEvPT1_S1_jj,"ax",@progbits
	.align	128
        .global         _Z9transposeILj32ELj32EiEvPT1_S1_jj
        .type           _Z9transposeILj32ELj32EiEvPT1_S1_jj,@function
        .size           _Z9transposeILj32ELj32EiEvPT1_S1_jj,(.L_x_1 - _Z9transposeILj32ELj32EiEvPT1_S1_jj)
        .other          _Z9transposeILj32ELj32EiEvPT1_S1_jj,@"STO_CUDA_ENTRY STV_DEFAULT"
_Z9transposeILj32ELj32EiEvPT1_S1_jj:
.text._Z9transposeILj32ELj32EiEvPT1_S1_jj:
[----:B------:R-:W-:Y:S01]  /*0000*/  LDC R1, c[0x0][0x37c] ;  /* 0x0000df00ff017b82 */ /* 0x000fe20000000800 */
[----:B------:R-:W0:Y:S07]  /*0010*/  S2R R3, SR_TID.X ;  /* 0x0000000000037919 */ /* 0x000e2e0000002100 */
[----:B------:R-:W1:Y:S01]  /*0020*/  S2UR UR4, SR_CTAID.Y ;  /* 0x00000000000479c3 */ /* 0x000e620000002600 */
[----:B------:R-:W2:Y:S01]  /*0030*/  LDCU.64 UR10, c[0x0][0x390] ;  /* 0x00007200ff0a77ac */ /* 0x000ea20008000a00 */
[----:B------:R-:W3:Y:S06]  /*0040*/  S2R R4, SR_TID.Y ;  /* 0x0000000000047919 */ /* 0x000eec0000002200 */
[----:B------:R-:W4:Y:S08]  /*0050*/  S2UR UR5, SR_CTAID.X ;  /* 0x00000000000579c3 */ /* 0x000f300000002500 */
[----:B------:R-:W4:Y:S01]  /*0060*/  LDC R2, c[0x0][0x360] ;  /* 0x0000d800ff027b82 */ /* 0x000f220000000800 */
[----:B------:R-:W1:Y:S02]  /*0070*/  LDCU UR8, c[0x0][0x364] ;  /* 0x00006c80ff0877ac */ /* 0x000e640008000800 */
[----:B-1----:R-:W-:Y:S01]  /*0080*/  UIMAD UR4, UR8, UR4, URZ ;  /* 0x00000004080472a4 */ /* 0x002fe2000f8e02ff */
[----:B----4-:R-:W-:-:S05]  /*0090*/  IMAD R0, R2, UR5, RZ ;  /* 0x0000000502007c24 */ /* 0x010fca000f8e02ff */
[----:B---3--:R-:W-:Y:S02]  /*00a0*/  IADD3 R8, PT, PT, R4, UR4, RZ ;  /* 0x0000000404087c10 */ /* 0x008fe4000fffe0ff */
[----:B0-----:R-:W-:Y:S02]  /*00b0*/  LEA R5, R0, R3, 0x1 ;  /* 0x0000000300057211 */ /* 0x001fe400078e08ff */
[----:B--2---:R-:W-:Y:S02]  /*00c0*/  ISETP.GE.U32.AND P0, PT, R8, UR11, PT ;  /* 0x0000000b08007c0c */ /* 0x004fe4000bf06070 */
[----:B------:R-:W-:-:S04]  /*00d0*/  IADD3 R9, PT, PT, R5, R2, RZ ;  /* 0x0000000205097210 */ /* 0x000fc80007ffe0ff */
[----:B------:R-:W-:-:S13]  /*00e0*/  ISETP.GE.U32.OR P0, PT, R9, UR10, P0 ;  /* 0x0000000a09007c0c */ /* 0x000fda0008706470 */
[----:B------:R-:W-:Y:S05]  /*00f0*/  @P0 EXIT ;  /* 0x000000000000094d */ /* 0x000fea0003800000 */
[----:B------:R-:W0:Y:S01]  /*0100*/  LDC.64 R6, c[0x0][0x380] ;  /* 0x0000e000ff067b82 */ /* 0x000e220000000a00 */
[----:B------:R-:W1:Y:S01]  /*0110*/  LDCU.64 UR6, c[0x0][0x358] ;  /* 0x00006b00ff0677ac */ /* 0x000e620008000a00 */
[C---:B------:R-:W-:Y:S02]  /*0120*/  IMAD R5, R8.reuse, UR10, R5 ;  /* 0x0000000a08057c24 */ /* 0x040fe4000f8e0205 */
[----:B------:R-:W-:Y:S02]  /*0130*/  IMAD R11, R8, UR10, R9 ;  /* 0x0000000a080b7c24 */ /* 0x000fe4000f8e0209 */
[----:B0-----:R-:W-:-:S04]  /*0140*/  IMAD.WIDE.U32 R8, R5, 0x4, R6 ;  /* 0x0000000405087825 */ /* 0x001fc800078e0006 */
[----:B------:R-:W-:Y:S01]  /*0150*/  IMAD.WIDE.U32 R6, R11, 0x4, R6 ;  /* 0x000000040b067825 */ /* 0x000fe200078e0006 */
[----:B-1----:R0:W2:Y:S05]  /*0160*/  LDG.E R5, desc[UR6][R8.64] ;  /* 0x0000000608057981 */ /* 0x0020aa000c1e1900 */
[----:B------:R1:W3:Y:S01]  /*0170*/  LDG.E R6, desc[UR6][R6.64] ;  /* 0x0000000606067981 */ /* 0x0002e2000c1e1900 */
[----:B------:R-:W4:Y:S01]  /*0180*/  I2F.U32.RP R12, UR8 ;  /* 0x00000008000c7d06 */ /* 0x000f220008209000 */
[----:B------:R-:W-:Y:S01]  /*0190*/  ISETP.NE.U32.AND P2, PT, RZ, UR8, PT ;  /* 0x00000008ff007c0c */ /* 0x000fe2000bf45070 */
[----:B0-----:R-:W-:-:S06]  /*01a0*/  IMAD R8, R2, R4, R3 ;  /* 0x0000000402087224 */ /* 0x001fcc00078e0203 */
[----:B----4-:R-:W0:Y:S02]  /*01b0*/  MUFU.RCP R12, R12 ;  /* 0x0000000c000c7308 */ /* 0x010e240000001000 */
[----:B0-----:R-:W-:-:S06]  /*01c0*/  VIADD R10, R12, 0xffffffe ;  /* 0x0ffffffe0c0a7836 */ /* 0x001fcc0000000000 */
[----:B------:R0:W4:Y:S02]  /*01d0*/  F2I.FTZ.U32.TRUNC.NTZ R11, R10 ;  /* 0x0000000a000b7305 */ /* 0x000124000021f000 */
[----:B0-----:R-:W-:Y:S01]  /*01e0*/  HFMA2 R10, -RZ, RZ, 0, 0 ;  /* 0x00000000ff0a7431 */ /* 0x001fe200000001ff */
[----:B----4-:R-:W-:-:S05]  /*01f0*/  IADD3 R13, PT, PT, RZ, -R11, RZ ;  /* 0x8000000bff0d7210 */ /* 0x010fca0007ffe0ff */
[----:B------:R-:W-:-:S04]  /*0200*/  IMAD R13, R13, UR8, RZ ;  /* 0x000000080d0d7c24 */ /* 0x000fc8000f8e02ff */
[----:B------:R-:W-:Y:S02]  /*0210*/  IMAD.HI.U32 R11, R11, R13, R10 ;  /* 0x0000000d0b0b7227 */ /* 0x000fe400078e000a */
[----:B------:R-:W0:Y:S04]  /*0220*/  S2R R10, SR_CgaCtaId ;  /* 0x00000000000a7919 */ /* 0x000e280000008800 */
[----:B------:R-:W-:-:S04]  /*0230*/  IMAD.HI.U32 R11, R11, R8, RZ ;  /* 0x000000080b0b7227 */ /* 0x000fc800078e00ff */
[----:B-1----:R-:W-:-:S04]  /*0240*/  IMAD.MOV R7, RZ, RZ, -R11 ;  /* 0x000000ffff077224 */ /* 0x002fc800078e0a0b */
[----:B------:R-:W-:-:S05]  /*0250*/  IMAD R7, R7, UR8, R8 ;  /* 0x0000000807077c24 */ /* 0x000fca000f8e0208 */
[----:B------:R-:W-:-:S13]  /*0260*/  ISETP.GE.U32.AND P0, PT, R7, UR8, PT ;  /* 0x0000000807007c0c */ /* 0x000fda000bf06070 */
[----:B------:R-:W-:Y:S02]  /*0270*/  @P0 IADD3 R7, PT, PT, R7, -UR8, RZ ;  /* 0x8000000807070c10 */ /* 0x000fe4000fffe0ff */
[----:B------:R-:W-:Y:S02]  /*0280*/  @P0 IADD3 R11, PT, PT, R11, 0x1, RZ ;  /* 0x000000010b0b0810 */ /* 0x000fe40007ffe0ff */
[----:B------:R-:W-:Y:S02]  /*0290*/  ISETP.GE.U32.AND P1, PT, R7, UR8, PT ;  /* 0x0000000807007c0c */ /* 0x000fe4000bf26070 */
[----:B------:R-:W-:-:S04]  /*02a0*/  MOV R7, 0x400 ;  /* 0x0000040000077802 */ /* 0x000fc80000000f00 */
[----:B0-----:R-:W-:-:S05]  /*02b0*/  LEA R7, R10, R7, 0x18 ;  /* 0x000000070a077211 */ /* 0x001fca00078ec0ff */
[----:B------:R-:W-:Y:S02]  /*02c0*/  IMAD R4, R4, 0x108, R7 ;  /* 0x0000010804047824 */ /* 0x000fe400078e0207 */
[----:B------:R-:W-:Y:S02]  /*02d0*/  @P1 IADD3 R11, PT, PT, R11, 0x1, RZ ;  /* 0x000000010b0b1810 */ /* 0x000fe40007ffe0ff */
[----:B------:R-:W-:Y:S02]  /*02e0*/  @!P2 LOP3.LUT R11, RZ, UR8, RZ, 0x33, !PT ;  /* 0x00000008ff0bac12 */ /* 0x000fe4000f8e33ff */
[----:B------:R-:W-:-:S03]  /*02f0*/  LEA R4, R3, R4, 0x2 ;  /* 0x0000000403047211 */ /* 0x000fc600078e10ff */
[----:B------:R-:W-:-:S04]  /*0300*/  IMAD.MOV R9, RZ, RZ, -R11 ;  /* 0x000000ffff097224 */ /* 0x000fc800078e0a0b */
[----:B------:R-:W-:-:S04]  /*0310*/  IMAD R10, R9, UR8, R8 ;  /* 0x00000008090a7c24 */ /* 0x000fc8000f8e0208 */
[----:B------:R-:W-:Y:S01]  /*0320*/  IMAD R8, R10, 0x108, R7 ;  /* 0x000001080a087824 */ /* 0x000fe200078e0207 */
[----:B------:R-:W-:Y:S02]  /*0330*/  LEA R7, R2, R4, 0x2 ;  /* 0x0000000402077211 */ /* 0x000fe400078e10ff */
[----:B------:R-:W-:Y:S02]  /*0340*/  IADD3 R10, PT, PT, R10, UR4, RZ ;  /* 0x000000040a0a7c10 */ /* 0x000fe4000fffe0ff */
[----:B------:R-:W-:Y:S02]  /*0350*/  LEA R13, R11, R8, 0x2 ;  /* 0x000000080b0d7211 */ /* 0x000fe400078e10ff */
[----:B------:R-:W0:Y:S01]  /*0360*/  LDC.64 R8, c[0x0][0x388] ;  /* 0x0000e200ff087b82 */ /* 0x000e220000000a00 */
[----:B------:R-:W-:Y:S02]  /*0370*/  LEA R11, R0, R11, 0x1 ;  /* 0x0000000b000b7211 */ /* 0x000fe400078e08ff */
[----:B------:R-:W-:-:S02]  /*0380*/  IMAD R12, R2, 0x4, R13 ;  /* 0x00000004020c7824 */ /* 0x000fc400078e020d */
[C---:B------:R-:W-:Y:S01]  /*0390*/  IADD3 R17, PT, PT, R11.reuse, R2, RZ ;  /* 0x000000020b117210 */ /* 0x040fe20007ffe0ff */
[----:B------:R-:W-:-:S04]  /*03a0*/  IMAD R3, R11, UR11, R10 ;  /* 0x0000000b0b037c24 */ /* 0x000fc8000f8e020a */
[----:B------:R-:W-:Y:S02]  /*03b0*/  IMAD R17, R17, UR11, R10 ;  /* 0x0000000b11117c24 */ /* 0x000fe4000f8e020a */
[--C-:B0-----:R-:W-:Y:S01]  /*03c0*/  IMAD.WIDE.U32 R2, R3, 0x4, R8.reuse ;  /* 0x0000000403027825 */ /* 0x101fe200078e0008 */
[----:B--2---:R0:W-:Y:S04]  /*03d0*/  STS [R4], R5 ;  /* 0x0000000504007388 */ /* 0x0041e80000000800 */
[----:B---3--:R-:W-:Y:S01]  /*03e0*/  STS [R7], R6 ;  /* 0x0000000607007388 */ /* 0x008fe20000000800 */
[----:B------:R-:W-:Y:S01]  /*03f0*/  BAR.SYNC.DEFER_BLOCKING 0x0 ;  /* 0x0000000000007b1d */ /* 0x000fe20000010000 */
[----:B0-----:R-:W-:-:S05]  /*0400*/  IMAD.WIDE.U32 R4, R17, 0x4, R8 ;  /* 0x0000000411047825 */ /* 0x001fca00078e0008 */
[----:B------:R-:W0:Y:S04]  /*0410*/  LDS R13, [R13] ;  /* 0x000000000d0d7984 */ /* 0x000e280000000800 */
[----:B------:R-:W1:Y:S04]  /*0420*/  LDS R15, [R12] ;  /* 0x000000000c0f7984 */ /* 0x000e680000000800 */
[----:B0-----:R-:W-:Y:S04]  /*0430*/  STG.E desc[UR6][R2.64], R13 ;  /* 0x0000000d02007986 */ /* 0x001fe8000c101906 */
[----:B-1----:R-:W-:Y:S01]  /*0440*/  STG.E desc[UR6][R4.64], R15 ;  /* 0x0000000f04007986 */ /* 0x002fe2000c101906 */
[----:B------:R-:W-:Y:S05]  /*0450*/  EXIT ;  /* 0x000000000000794d */ /* 0x000fea0003800000 */
.L_x_0:
[----:B------:R-:W-:-:S00]  /*0460*/  BRA `(.L_x_0) ;  /* 0xfffffffc00fc7947 */ /* 0x000fc0000383ffff */
[----:B------:R-:W-:-:S00]  /*0470*/  NOP ;  /* 0x0000000000007918 */ /* 0x000fc00000000000 */
        /* <DEDUP_REMOVED lines=8> */
.L_x_1:


//--------------------- .nv.shared._Z9transposeILj32ELj32EiEvPT1_S1_jj --------------------------
	.section	.nv.shared._Z9transposeILj32ELj32EiEvPT1_S1_jj,"aw",@nobits
	.sectionflags	@""
	.align	4
.nv.shared._Z9transposeILj32ELj32EiEvPT1_S1_jj:
	.zero		9472


//--------------------- .nv.shared.reserved.0     --------------------------
	.section	.nv.shared.reserved.0,"aw",@nobits
	.weak		__nv_reservedSMEM_offset_0_alias
	.size		__nv_reservedSMEM_offset_0_alias, 0, 64
	.other		__nv_reservedSMEM_offset_0_alias,@"STO_CUDA_RESERVED_SHARED STV_DEFAULT"
__nv_reservedSMEM_offset_0_alias:
	.zero		0
	.zero		64


//--------------------- .nv.constant0._Z9transposeILj32ELj32EiEvPT1_S1_jj --------------------------
	.section	.nv.constant0._Z9transposeILj32ELj32EiEvPT1_S1_jj,"a",@progbits
	.sectionflags	@""
	.align	4
.nv.constant0._Z9transposeILj32ELj32EiEvPT1_S1_jj:
	.zero		920


//--------------------- SYMBOLS --------------------------

	.type		.nv.reservedSmem.offset0,@object
	.size		.nv.reservedSmem.offset0,0x4
	.type		.nv.reservedSmem.cap,@object
	.size		.nv.reservedSmem.cap,0x4
